//
// Generated by NVIDIA NVVM Compiler
//
// Compiler Build ID: CL-36424714
// Cuda compilation tools, release 13.0, V13.0.88
// Based on NVVM 20.0.0
//

.version 9.0
.target sm_100
.address_size 64

	// .globl	_Z4sumsiPfi
.extern .func  (.param .b32 func_retval0) vprintf
(
	.param .b64 vprintf_param_0,
	.param .b64 vprintf_param_1
)
;
.global .align 1 .b8 $str[16] = {37, 100, 32, 105, 110, 115, 105, 100, 101, 32, 101, 108, 115, 101, 10};

.visible .entry _Z4sumsiPfi(
	.param .u32 _Z4sumsiPfi_param_0,
	.param .u64 .ptr .align 1 _Z4sumsiPfi_param_1,
	.param .u32 _Z4sumsiPfi_param_2
)
{
	.local .align 8 .b8 	__local_depot0[8];
	.reg .b64 	%SP;
	.reg .b64 	%SPL;
	.reg .pred 	%p<5>;
	.reg .b32 	%r<11>;
	.reg .b32 	%f<4>;
	.reg .b64 	%rd<9>;

	mov.u64 	%SPL, __local_depot0;
	cvta.local.u64 	%SP, %SPL;
	ld.param.u32 	%r3, [_Z4sumsiPfi_param_0];
	ld.param.u64 	%rd1, [_Z4sumsiPfi_param_1];
	ld.param.u32 	%r2, [_Z4sumsiPfi_param_2];
	mov.u32 	%r4, %ctaid.x;
	mov.u32 	%r5, %ntid.x;
	mov.u32 	%r6, %tid.x;
	mad.lo.s32 	%r1, %r4, %r5, %r6;
	setp.ge.s32 	%p1, %r1, %r3;
	setp.eq.s32 	%p2, %r1, 0;
	or.pred  	%p3, %p1, %p2;
	@%p3 bra 	$L__BB0_4;
	add.s32 	%r7, %r1, 1;
	rem.s32 	%r8, %r7, %r2;
	setp.ne.s32 	%p4, %r8, 0;
	@%p4 bra 	$L__BB0_3;
	cvta.to.global.u64 	%rd6, %rd1;
	mul.wide.s32 	%rd7, %r1, 4;
	add.s64 	%rd8, %rd6, %rd7;
	ld.global.f32 	%f1, [%rd8];
	ld.global.f32 	%f2, [%rd8+-4];
	add.f32 	%f3, %f1, %f2;
	st.global.f32 	[%rd8], %f3;
	bra.uni 	$L__BB0_4;
$L__BB0_3:
	add.u64 	%rd2, %SP, 0;
	add.u64 	%rd3, %SPL, 0;
	st.local.u32 	[%rd3], %r1;
	mov.u64 	%rd4, $str;
	cvta.global.u64 	%rd5, %rd4;
	{ // callseq 0, 0
	.param .b64 param0;
	st.param.b64 	[param0], %rd5;
	.param .b64 param1;
	st.param.b64 	[param1], %rd2;
	.param .b32 retval0;
	call.uni (retval0), 
	vprintf, 
	(
	param0, 
	param1
	);
	ld.param.b32 	%r9, [retval0];
	} // callseq 0
$L__BB0_4:
	ret;

}
	// .globl	_Z7upsweepiPfi
.visible .entry _Z7upsweepiPfi(
	.param .u32 _Z7upsweepiPfi_param_0,
	.param .u64 .ptr .align 1 _Z7upsweepiPfi_param_1,
	.param .u32 _Z7upsweepiPfi_param_2
)
{
	.reg .pred 	%p<6>;
	.reg .b32 	%r<16>;
	.reg .b32 	%f<4>;
	.reg .b64 	%rd<7>;

	ld.param.u32 	%r5, [_Z7upsweepiPfi_param_0];
	ld.param.u64 	%rd2, [_Z7upsweepiPfi_param_1];
	ld.param.u32 	%r15, [_Z7upsweepiPfi_param_2];
	mov.u32 	%r7, %ctaid.x;
	mov.u32 	%r8, %ntid.x;
	mov.u32 	%r9, %tid.x;
	mad.lo.s32 	%r1, %r7, %r8, %r9;
	bar.sync 	0;
	setp.ge.s32 	%p1, %r1, %r5;
	setp.gt.s32 	%p2, %r15, %r5;
	or.pred  	%p3, %p1, %p2;
	@%p3 bra 	$L__BB1_5;
	cvta.to.global.u64 	%rd3, %rd2;
	add.s32 	%r2, %r1, 1;
	mul.wide.s32 	%rd4, %r1, 4;
	add.s64 	%rd1, %rd3, %rd4;
$L__BB1_2:
	rem.s32 	%r10, %r2, %r15;
	setp.ne.s32 	%p4, %r10, 0;
	@%p4 bra 	$L__BB1_4;
	shr.u32 	%r11, %r15, 31;
	add.s32 	%r12, %r15, %r11;
	shr.s32 	%r13, %r12, 1;
	neg.s32 	%r14, %r13;
	mul.wide.s32 	%rd5, %r14, 4;
	add.s64 	%rd6, %rd1, %rd5;
	ld.global.f32 	%f1, [%rd6];
	ld.global.f32 	%f2, [%rd1];
	add.f32 	%f3, %f1, %f2;
	st.global.f32 	[%rd1], %f3;
$L__BB1_4:
	bar.sync 	0;
	shl.b32 	%r15, %r15, 1;
	setp.le.s32 	%p5, %r15, %r5;
	@%p5 bra 	$L__BB1_2;
$L__BB1_5:
	bar.sync 	0;
	ret;

}
	// .globl	_Z9downsweepiPf
.visible .entry _Z9downsweepiPf(
	.param .u32 _Z9downsweepiPf_param_0,
	.param .u64 .ptr .align 1 _Z9downsweepiPf_param_1
)
{
	.reg .pred 	%p<28>;
	.reg .b16 	%rs<2>;
	.reg .b32 	%r<31>;
	.reg .b32 	%f<76>;
	.reg .b64 	%rd<5>;

	ld.param.u32 	%r3, [_Z9downsweepiPf_param_0];
	ld.param.u64 	%rd2, [_Z9downsweepiPf_param_1];
	mov.u32 	%r4, %ctaid.x;
	mov.u32 	%r5, %ntid.x;
	mov.u32 	%r6, %tid.x;
	mad.lo.s32 	%r1, %r4, %r5, %r6;
	bar.sync 	0;
	setp.ge.s32 	%p1, %r1, %r3;
	@%p1 bra 	$L__BB2_52;
	cvta.to.global.u64 	%rd3, %rd2;
	add.s32 	%r2, %r1, 1;
	mul.wide.s32 	%rd4, %r1, 4;
	add.s64 	%rd1, %rd3, %rd4;
	and.b32  	%r7, %r2, 33554431;
	setp.ne.s32 	%p2, %r7, 0;
	@%p2 bra 	$L__BB2_3;
	ld.global.f32 	%f1, [%rd1];
	ld.global.f32 	%f2, [%rd1+67108864];
	add.f32 	%f3, %f1, %f2;
	st.global.f32 	[%rd1+67108864], %f3;
$L__BB2_3:
	bar.sync 	0;
	and.b32  	%r8, %r2, 16777215;
	setp.ne.s32 	%p3, %r8, 0;
	@%p3 bra 	$L__BB2_5;
	ld.global.f32 	%f4, [%rd1];
	ld.global.f32 	%f5, [%rd1+33554432];
	add.f32 	%f6, %f4, %f5;
	st.global.f32 	[%rd1+33554432], %f6;
$L__BB2_5:
	bar.sync 	0;
	and.b32  	%r9, %r2, 8388607;
	setp.ne.s32 	%p4, %r9, 0;
	@%p4 bra 	$L__BB2_7;
	ld.global.f32 	%f7, [%rd1];
	ld.global.f32 	%f8, [%rd1+16777216];
	add.f32 	%f9, %f7, %f8;
	st.global.f32 	[%rd1+16777216], %f9;
$L__BB2_7:
	bar.sync 	0;
	and.b32  	%r10, %r2, 4194303;
	setp.ne.s32 	%p5, %r10, 0;
	@%p5 bra 	$L__BB2_9;
	ld.global.f32 	%f10, [%rd1];
	ld.global.f32 	%f11, [%rd1+8388608];
	add.f32 	%f12, %f10, %f11;
	st.global.f32 	[%rd1+8388608], %f12;
$L__BB2_9:
	bar.sync 	0;
	and.b32  	%r11, %r2, 2097151;
	setp.ne.s32 	%p6, %r11, 0;
	@%p6 bra 	$L__BB2_11;
	ld.global.f32 	%f13, [%rd1];
	ld.global.f32 	%f14, [%rd1+4194304];
	add.f32 	%f15, %f13, %f14;
	st.global.f32 	[%rd1+4194304], %f15;
$L__BB2_11:
	bar.sync 	0;
	and.b32  	%r12, %r2, 1048575;
	setp.ne.s32 	%p7, %r12, 0;
	@%p7 bra 	$L__BB2_13;
	ld.global.f32 	%f16, [%rd1];
	ld.global.f32 	%f17, [%rd1+2097152];
	add.f32 	%f18, %f16, %f17;
	st.global.f32 	[%rd1+2097152], %f18;
$L__BB2_13:
	bar.sync 	0;
	and.b32  	%r13, %r2, 524287;
	setp.ne.s32 	%p8, %r13, 0;
	@%p8 bra 	$L__BB2_15;
	ld.global.f32 	%f19, [%rd1];
	ld.global.f32 	%f20, [%rd1+1048576];
	add.f32 	%f21, %f19, %f20;
	st.global.f32 	[%rd1+1048576], %f21;
$L__BB2_15:
	bar.sync 	0;
	and.b32  	%r14, %r2, 262143;
	setp.ne.s32 	%p9, %r14, 0;
	@%p9 bra 	$L__BB2_17;
	ld.global.f32 	%f22, [%rd1];
	ld.global.f32 	%f23, [%rd1+524288];
	add.f32 	%f24, %f22, %f23;
	st.global.f32 	[%rd1+524288], %f24;
$L__BB2_17:
	bar.sync 	0;
	and.b32  	%r15, %r2, 131071;
	setp.ne.s32 	%p10, %r15, 0;
	@%p10 bra 	$L__BB2_19;
	ld.global.f32 	%f25, [%rd1];
	ld.global.f32 	%f26, [%rd1+262144];
	add.f32 	%f27, %f25, %f26;
	st.global.f32 	[%rd1+262144], %f27;
$L__BB2_19:
	bar.sync 	0;
	cvt.u16.u32 	%rs1, %r2;
	setp.ne.s16 	%p11, %rs1, 0;
	@%p11 bra 	$L__BB2_21;
	ld.global.f32 	%f28, [%rd1];
	ld.global.f32 	%f29, [%rd1+131072];
	add.f32 	%f30, %f28, %f29;
	st.global.f32 	[%rd1+131072], %f30;
$L__BB2_21:
	bar.sync 	0;
	and.b32  	%r16, %r2, 32767;
	setp.ne.s32 	%p12, %r16, 0;
	@%p12 bra 	$L__BB2_23;
	ld.global.f32 	%f31, [%rd1];
	ld.global.f32 	%f32, [%rd1+65536];
	add.f32 	%f33, %f31, %f32;
	st.global.f32 	[%rd1+65536], %f33;
$L__BB2_23:
	bar.sync 	0;
	and.b32  	%r17, %r2, 16383;
	setp.ne.s32 	%p13, %r17, 0;
	@%p13 bra 	$L__BB2_25;
	ld.global.f32 	%f34, [%rd1];
	ld.global.f32 	%f35, [%rd1+32768];
	add.f32 	%f36, %f34, %f35;
	st.global.f32 	[%rd1+32768], %f36;
$L__BB2_25:
	bar.sync 	0;
	and.b32  	%r18, %r2, 8191;
	setp.ne.s32 	%p14, %r18, 0;
	@%p14 bra 	$L__BB2_27;
	ld.global.f32 	%f37, [%rd1];
	ld.global.f32 	%f38, [%rd1+16384];
	add.f32 	%f39, %f37, %f38;
	st.global.f32 	[%rd1+16384], %f39;
$L__BB2_27:
	bar.sync 	0;
	and.b32  	%r19, %r2, 4095;
	setp.ne.s32 	%p15, %r19, 0;
	@%p15 bra 	$L__BB2_29;
	ld.global.f32 	%f40, [%rd1];
	ld.global.f32 	%f41, [%rd1+8192];
	add.f32 	%f42, %f40, %f41;
	st.global.f32 	[%rd1+8192], %f42;
$L__BB2_29:
	bar.sync 	0;
	and.b32  	%r20, %r2, 2047;
	setp.ne.s32 	%p16, %r20, 0;
	@%p16 bra 	$L__BB2_31;
	ld.global.f32 	%f43, [%rd1];
	ld.global.f32 	%f44, [%rd1+4096];
	add.f32 	%f45, %f43, %f44;
	st.global.f32 	[%rd1+4096], %f45;
$L__BB2_31:
	bar.sync 	0;
	and.b32  	%r21, %r2, 1023;
	setp.ne.s32 	%p17, %r21, 0;
	@%p17 bra 	$L__BB2_33;
	ld.global.f32 	%f46, [%rd1];
	ld.global.f32 	%f47, [%rd1+2048];
	add.f32 	%f48, %f46, %f47;
	st.global.f32 	[%rd1+2048], %f48;
$L__BB2_33:
	bar.sync 	0;
	and.b32  	%r22, %r2, 511;
	setp.ne.s32 	%p18, %r22, 0;
	@%p18 bra 	$L__BB2_35;
	ld.global.f32 	%f49, [%rd1];
	ld.global.f32 	%f50, [%rd1+1024];
	add.f32 	%f51, %f49, %f50;
	st.global.f32 	[%rd1+1024], %f51;
$L__BB2_35:
	bar.sync 	0;
	and.b32  	%r23, %r2, 255;
	setp.ne.s32 	%p19, %r23, 0;
	@%p19 bra 	$L__BB2_37;
	ld.global.f32 	%f52, [%rd1];
	ld.global.f32 	%f53, [%rd1+512];
	add.f32 	%f54, %f52, %f53;
	st.global.f32 	[%rd1+512], %f54;
$L__BB2_37:
	bar.sync 	0;
	and.b32  	%r24, %r2, 127;
	setp.ne.s32 	%p20, %r24, 0;
	@%p20 bra 	$L__BB2_39;
	ld.global.f32 	%f55, [%rd1];
	ld.global.f32 	%f56, [%rd1+256];
	add.f32 	%f57, %f55, %f56;
	st.global.f32 	[%rd1+256], %f57;
$L__BB2_39:
	bar.sync 	0;
	and.b32  	%r25, %r2, 63;
	setp.ne.s32 	%p21, %r25, 0;
	@%p21 bra 	$L__BB2_41;
	ld.global.f32 	%f58, [%rd1];
	ld.global.f32 	%f59, [%rd1+128];
	add.f32 	%f60, %f58, %f59;
	st.global.f32 	[%rd1+128], %f60;
$L__BB2_41:
	bar.sync 	0;
	and.b32  	%r26, %r2, 31;
	setp.ne.s32 	%p22, %r26, 0;
	@%p22 bra 	$L__BB2_43;
	ld.global.f32 	%f61, [%rd1];
	ld.global.f32 	%f62, [%rd1+64];
	add.f32 	%f63, %f61, %f62;
	st.global.f32 	[%rd1+64], %f63;
$L__BB2_43:
	bar.sync 	0;
	and.b32  	%r27, %r2, 15;
	setp.ne.s32 	%p23, %r27, 0;
	@%p23 bra 	$L__BB2_45;
	ld.global.f32 	%f64, [%rd1];
	ld.global.f32 	%f65, [%rd1+32];
	add.f32 	%f66, %f64, %f65;
	st.global.f32 	[%rd1+32], %f66;
$L__BB2_45:
	bar.sync 	0;
	and.b32  	%r28, %r2, 7;
	setp.ne.s32 	%p24, %r28, 0;
	@%p24 bra 	$L__BB2_47;
	ld.global.f32 	%f67, [%rd1];
	ld.global.f32 	%f68, [%rd1+16];
	add.f32 	%f69, %f67, %f68;
	st.global.f32 	[%rd1+16], %f69;
$L__BB2_47:
	bar.sync 	0;
	and.b32  	%r29, %r2, 3;
	setp.ne.s32 	%p25, %r29, 0;
	@%p25 bra 	$L__BB2_49;
	ld.global.f32 	%f70, [%rd1];
	ld.global.f32 	%f71, [%rd1+8];
	add.f32 	%f72, %f70, %f71;
	st.global.f32 	[%rd1+8], %f72;
$L__BB2_49:
	bar.sync 	0;
	and.b32  	%r30, %r1, 1;
	setp.eq.b32 	%p26, %r30, 1;
	not.pred 	%p27, %p26;
	@%p27 bra 	$L__BB2_51;
	ld.global.f32 	%f73, [%rd1];
	ld.global.f32 	%f74, [%rd1+4];
	add.f32 	%f75, %f73, %f74;
	st.global.f32 	[%rd1+4], %f75;
$L__BB2_51:
	bar.sync 	0;
$L__BB2_52:
	bar.sync 	0;
	ret;

}


// ===== COMPILED SASS (sm_100) =====

	.target	sm_100

	.elftype	@"ET_EXEC"


//--------------------- .note.nv.tkinfo           --------------------------
	.section	.note.nv.tkinfo,"",@"SHT_NOTE"
	.sectionflags	@"SHF_NOTE_NV_TKINFO"
	.tkinfo
        /*0018*/ 	.word	0x00000002
        /*0030*/ 	.string	""
        /*0030*/ 	.string	"ptxas"
        /*0030*/ 	.string	"Cuda compilation tools, release 13.0, V13.0.88"
        /*0030*/ 	.string	"Build cuda_13.0.r13.0/compiler.36424714_0"
        /*0030*/ 	.string	"-arch sm_100 -m 64 "



//--------------------- .note.nv.cuinfo           --------------------------
	.section	.note.nv.cuinfo,"",@"SHT_NOTE"
	.sectionflags	@"SHF_NOTE_NV_CUINFO"
        /*0018*/ 	.short	0x0002
        /*001a*/ 	.short	0x0064
        /*001c*/ 	.short	0x0082
	.zero		2


//--------------------- .nv.info                  --------------------------
	.section	.nv.info,"",@"SHT_CUDA_INFO"
	.align	4


	//----- nvinfo : EIATTR_REGCOUNT
	.align		4
        /*0000*/ 	.byte	0x04, 0x2f
        /*0002*/ 	.short	(.L_2 - .L_1)
	.align		4
.L_1:
        /*0004*/ 	.word	index@(_Z4sumsiPfi)
        /*0008*/ 	.word	0x00000018


	//----- nvinfo : EIATTR_FRAME_SIZE
	.align		4
.L_2:
        /*000c*/ 	.byte	0x04, 0x11
        /*000e*/ 	.short	(.L_4 - .L_3)
	.align		4
.L_3:
        /*0010*/ 	.word	index@(_Z4sumsiPfi)
        /*0014*/ 	.word	0x00000008


	//----- nvinfo : EIATTR_REGCOUNT
	.align		4
.L_4:
        /*0018*/ 	.byte	0x04, 0x2f
        /*001a*/ 	.short	(.L_6 - .L_5)
	.align		4
.L_5:
        /*001c*/ 	.word	index@(_Z7upsweepiPfi)
        /*0020*/ 	.word	0x00000011


	//----- nvinfo : EIATTR_FRAME_SIZE
	.align		4
.L_6:
        /*0024*/ 	.byte	0x04, 0x11
        /*0026*/ 	.short	(.L_8 - .L_7)
	.align		4
.L_7:
        /*0028*/ 	.word	index@(_Z7upsweepiPfi)
        /*002c*/ 	.word	0x00000000


	//----- nvinfo : EIATTR_REGCOUNT
	.align		4
.L_8:
        /*0030*/ 	.byte	0x04, 0x2f
        /*0032*/ 	.short	(.L_10 - .L_9)
	.align		4
.L_9:
        /*0034*/ 	.word	index@(_Z9downsweepiPf)
        /*0038*/ 	.word	0x00000012


	//----- nvinfo : EIATTR_FRAME_SIZE
	.align		4
.L_10:
        /*003c*/ 	.byte	0x04, 0x11
        /*003e*/ 	.short	(.L_12 - .L_11)
	.align		4
.L_11:
        /*0040*/ 	.word	index@(_Z9downsweepiPf)
        /*0044*/ 	.word	0x00000000


	//----- nvinfo : EIATTR_MIN_STACK_SIZE
	.align		4
.L_12:
        /*0048*/ 	.byte	0x04, 0x12
        /*004a*/ 	.short	(.L_14 - .L_13)
	.align		4
.L_13:
        /*004c*/ 	.word	index@(_Z9downsweepiPf)
        /*0050*/ 	.word	0x00000000


	//----- nvinfo : EIATTR_MIN_STACK_SIZE
	.align		4
.L_14:
        /*0054*/ 	.byte	0x04, 0x12
        /*0056*/ 	.short	(.L_16 - .L_15)
	.align		4
.L_15:
        /*0058*/ 	.word	index@(_Z7upsweepiPfi)
        /*005c*/ 	.word	0x00000000


	//----- nvinfo : EIATTR_MIN_STACK_SIZE
	.align		4
.L_16:
        /*0060*/ 	.byte	0x04, 0x12
        /*0062*/ 	.short	(.L_18 - .L_17)
	.align		4
.L_17:
        /*0064*/ 	.word	index@(_Z4sumsiPfi)
        /*0068*/ 	.word	0x00000008
.L_18:


//--------------------- .nv.compat                --------------------------
	.section	.nv.compat,"",@"SHT_CUDA_COMPAT_INFO"
	.align	4
        /*0000*/ 	.byte	0x02, 0x09, 0x00, 0x00, 0x02, 0x02, 0x01, 0x00, 0x02, 0x05, 0x05, 0x00, 0x03, 0x07, 0x01, 0x01
        /*0010*/ 	.byte	0x02, 0x03, 0x00, 0x00, 0x02, 0x06, 0x01, 0x00, 0x04, 0x0b, 0x08, 0x00, 0x09, 0x00, 0x00, 0x00
        /*0020*/ 	.byte	0x00, 0x00, 0x00, 0x00


//--------------------- .nv.info._Z9downsweepiPf  --------------------------
	.section	.nv.info._Z9downsweepiPf,"",@"SHT_CUDA_INFO"
	.sectionflags	@""
	.align	4


	//----- nvinfo : EIATTR_CUDA_API_VERSION
	.align		4
        /*0000*/ 	.byte	0x04, 0x37
        /*0002*/ 	.short	(.L_20 - .L_19)
.L_19:
        /*0004*/ 	.word	0x00000082


	//----- nvinfo : EIATTR_KPARAM_INFO
	.align		4
.L_20:
        /*0008*/ 	.byte	0x04, 0x17
        /*000a*/ 	.short	(.L_22 - .L_21)
.L_21:
        /*000c*/ 	.word	0x00000000
        /*0010*/ 	.short	0x0001
        /*0012*/ 	.short	0x0008
        /*0014*/ 	.byte	0x00, 0xf5, 0x21, 0x00


	//----- nvinfo : EIATTR_KPARAM_INFO
	.align		4
.L_22:
        /*0018*/ 	.byte	0x04, 0x17
        /*001a*/ 	.short	(.L_24 - .L_23)
.L_23:
        /*001c*/ 	.word	0x00000000
        /*0020*/ 	.short	0x0000
        /*0022*/ 	.short	0x0000
        /*0024*/ 	.byte	0x00, 0xf0, 0x11, 0x00


	//----- nvinfo : EIATTR_SPARSE_MMA_MASK
	.align		4
.L_24:
        /*0028*/ 	.byte	0x03, 0x50
        /*002a*/ 	.short	0x0000


	//----- nvinfo : EIATTR_MAXREG_COUNT
	.align		4
        /*002c*/ 	.byte	0x03, 0x1b
        /*002e*/ 	.short	0x00ff


	//----- nvinfo : EIATTR_NUM_BARRIERS
	.align		4
        /*0030*/ 	.byte	0x02, 0x4c
        /*0032*/ 	.byte	0x01
	.zero		1


	//----- nvinfo : EIATTR_MERCURY_ISA_VERSION
	.align		4
        /*0034*/ 	.byte	0x03, 0x5f
        /*0036*/ 	.short	0x0101


	//----- nvinfo : EIATTR_VRC_CTA_INIT_COUNT
	.align		4
        /*0038*/ 	.byte	0x02, 0x4a
	.zero		1
	.zero		1


	//----- nvinfo : EIATTR_EXIT_INSTR_OFFSETS
	.align		4
        /*003c*/ 	.byte	0x04, 0x1c
        /*003e*/ 	.short	(.L_26 - .L_25)


	//   ....[0]....
.L_25:
        /*0040*/ 	.word	0x00001610


	//----- nvinfo : EIATTR_CRS_STACK_SIZE
	.align		4
.L_26:
        /*0044*/ 	.byte	0x04, 0x1e
        /*0046*/ 	.short	(.L_28 - .L_27)
.L_27:
        /*0048*/ 	.word	0x00000000


	//----- nvinfo : EIATTR_CBANK_PARAM_SIZE
	.align		4
.L_28:
        /*004c*/ 	.byte	0x03, 0x19
        /*004e*/ 	.short	0x0010


	//----- nvinfo : EIATTR_PARAM_CBANK
	.align		4
        /*0050*/ 	.byte	0x04, 0x0a
        /*0052*/ 	.short	(.L_30 - .L_29)
	.align		4
.L_29:
        /*0054*/ 	.word	index@(.nv.constant0._Z9downsweepiPf)
        /*0058*/ 	.short	0x0380
        /*005a*/ 	.short	0x0010


	//----- nvinfo : EIATTR_SW_WAR
	.align		4
.L_30:
        /*005c*/ 	.byte	0x04, 0x36
        /*005e*/ 	.short	(.L_32 - .L_31)
.L_31:
        /*0060*/ 	.word	0x00000008
.L_32:


//--------------------- .nv.info._Z7upsweepiPfi   --------------------------
	.section	.nv.info._Z7upsweepiPfi,"",@"SHT_CUDA_INFO"
	.sectionflags	@""
	.align	4


	//----- nvinfo : EIATTR_CUDA_API_VERSION
	.align		4
        /*0000*/ 	.byte	0x04, 0x37
        /*0002*/ 	.short	(.L_34 - .L_33)
.L_33:
        /*0004*/ 	.word	0x00000082


	//----- nvinfo : EIATTR_KPARAM_INFO
	.align		4
.L_34:
        /*0008*/ 	.byte	0x04, 0x17
        /*000a*/ 	.short	(.L_36 - .L_35)
.L_35:
        /*000c*/ 	.word	0x00000000
        /*0010*/ 	.short	0x0002
        /*0012*/ 	.short	0x0010
        /*0014*/ 	.byte	0x00, 0xf0, 0x11, 0x00


	//----- nvinfo : EIATTR_KPARAM_INFO
	.align		4
.L_36:
        /*0018*/ 	.byte	0x04, 0x17
        /*001a*/ 	.short	(.L_38 - .L_37)
.L_37:
        /*001c*/ 	.word	0x00000000
        /*0020*/ 	.short	0x0001
        /*0022*/ 	.short	0x0008
        /*0024*/ 	.byte	0x00, 0xf5, 0x21, 0x00


	//----- nvinfo : EIATTR_KPARAM_INFO
	.align		4
.L_38:
        /*0028*/ 	.byte	0x04, 0x17
        /*002a*/ 	.short	(.L_40 - .L_39)
.L_39:
        /*002c*/ 	.word	0x00000000
        /*0030*/ 	.short	0x0000
        /*0032*/ 	.short	0x0000
        /*0034*/ 	.byte	0x00, 0xf0, 0x11, 0x00


	//----- nvinfo : EIATTR_SPARSE_MMA_MASK
	.align		4
.L_40:
        /*0038*/ 	.byte	0x03, 0x50
        /*003a*/ 	.short	0x0000


	//----- nvinfo : EIATTR_MAXREG_COUNT
	.align		4
        /*003c*/ 	.byte	0x03, 0x1b
        /*003e*/ 	.short	0x00ff


	//----- nvinfo : EIATTR_NUM_BARRIERS
	.align		4
        /*0040*/ 	.byte	0x02, 0x4c
        /*0042*/ 	.byte	0x01
	.zero		1


	//----- nvinfo : EIATTR_MERCURY_ISA_VERSION
	.align		4
        /*0044*/ 	.byte	0x03, 0x5f
        /*0046*/ 	.short	0x0101


	//----- nvinfo : EIATTR_VRC_CTA_INIT_COUNT
	.align		4
        /*0048*/ 	.byte	0x02, 0x4a
	.zero		1
	.zero		1


	//----- nvinfo : EIATTR_EXIT_INSTR_OFFSETS
	.align		4
        /*004c*/ 	.byte	0x04, 0x1c
        /*004e*/ 	.short	(.L_42 - .L_41)


	//   ....[0]....
.L_41:
        /*0050*/ 	.word	0x000003f0


	//----- nvinfo : EIATTR_CRS_STACK_SIZE
	.align		4
.L_42:
        /*0054*/ 	.byte	0x04, 0x1e
        /*0056*/ 	.short	(.L_44 - .L_43)
.L_43:
        /*0058*/ 	.word	0x00000000


	//----- nvinfo : EIATTR_CBANK_PARAM_SIZE
	.align		4
.L_44:
        /*005c*/ 	.byte	0x03, 0x19
        /*005e*/ 	.short	0x0014


	//----- nvinfo : EIATTR_PARAM_CBANK
	.align		4
        /*0060*/ 	.byte	0x04, 0x0a
        /*0062*/ 	.short	(.L_46 - .L_45)
	.align		4
.L_45:
        /*0064*/ 	.word	index@(.nv.constant0._Z7upsweepiPfi)
        /*0068*/ 	.short	0x0380
        /*006a*/ 	.short	0x0014


	//----- nvinfo : EIATTR_SW_WAR
	.align		4
.L_46:
        /*006c*/ 	.byte	0x04, 0x36
        /*006e*/ 	.short	(.L_48 - .L_47)
.L_47:
        /*0070*/ 	.word	0x00000008
.L_48:


//--------------------- .nv.info._Z4sumsiPfi      --------------------------
	.section	.nv.info._Z4sumsiPfi,"",@"SHT_CUDA_INFO"
	.sectionflags	@""
	.align	4


	//----- nvinfo : EIATTR_CUDA_API_VERSION
	.align		4
        /*0000*/ 	.byte	0x04, 0x37
        /*0002*/ 	.short	(.L_50 - .L_49)
.L_49:
        /*0004*/ 	.word	0x00000082


	//----- nvinfo : EIATTR_KPARAM_INFO
	.align		4
.L_50:
        /*0008*/ 	.byte	0x04, 0x17
        /*000a*/ 	.short	(.L_52 - .L_51)
.L_51:
        /*000c*/ 	.word	0x00000000
        /*0010*/ 	.short	0x0002
        /*0012*/ 	.short	0x0010
        /*0014*/ 	.byte	0x00, 0xf0, 0x11, 0x00


	//----- nvinfo : EIATTR_KPARAM_INFO
	.align		4
.L_52:
        /*0018*/ 	.byte	0x04, 0x17
        /*001a*/ 	.short	(.L_54 - .L_53)
.L_53:
        /*001c*/ 	.word	0x00000000
        /*0020*/ 	.short	0x0001
        /*0022*/ 	.short	0x0008
        /*0024*/ 	.byte	0x00, 0xf5, 0x21, 0x00


	//----- nvinfo : EIATTR_KPARAM_INFO
	.align		4
.L_54:
        /*0028*/ 	.byte	0x04, 0x17
        /*002a*/ 	.short	(.L_56 - .L_55)
.L_55:
        /*002c*/ 	.word	0x00000000
        /*0030*/ 	.short	0x0000
        /*0032*/ 	.short	0x0000
        /*0034*/ 	.byte	0x00, 0xf0, 0x11, 0x00


	//----- nvinfo : EIATTR_SPARSE_MMA_MASK
	.align		4
.L_56:
        /*0038*/ 	.byte	0x03, 0x50
        /*003a*/ 	.short	0x0000


	//----- nvinfo : EIATTR_MAXREG_COUNT
	.align		4
        /*003c*/ 	.byte	0x03, 0x1b
        /*003e*/ 	.short	0x00ff


	//----- nvinfo : EIATTR_EXTERNS
	.align		4
        /*0040*/ 	.byte	0x04, 0x0f
        /*0042*/ 	.short	(.L_58 - .L_57)


	//   ....[0]....
	.align		4
.L_57:
        /*0044*/ 	.word	index@(vprintf)


	//----- nvinfo : EIATTR_MERCURY_ISA_VERSION
	.align		4
.L_58:
        /*0048*/ 	.byte	0x03, 0x5f
        /*004a*/ 	.short	0x0101


	//----- nvinfo : EIATTR_VRC_CTA_INIT_COUNT
	.align		4
        /*004c*/ 	.byte	0x02, 0x4a
	.zero		1
	.zero		1


	//----- nvinfo : EIATTR_SYSCALL_OFFSETS
	.align		4
        /*0050*/ 	.byte	0x04, 0x46
        /*0052*/ 	.short	(.L_60 - .L_59)


	//   ....[0]....
.L_59:
        /*0054*/ 	.word	0x00000360


	//----- nvinfo : EIATTR_EXIT_INSTR_OFFSETS
	.align		4
.L_60:
        /*0058*/ 	.byte	0x04, 0x1c
        /*005a*/ 	.short	(.L_62 - .L_61)


	//   ....[0]....
.L_61:
        /*005c*/ 	.word	0x000000d0


	//   ....[1]....
        /*0060*/ 	.word	0x000002e0


	//   ....[2]....
        /*0064*/ 	.word	0x00000370


	//----- nvinfo : EIATTR_CRS_STACK_SIZE
	.align		4
.L_62:
        /*0068*/ 	.byte	0x04, 0x1e
        /*006a*/ 	.short	(.L_64 - .L_63)
.L_63:
        /*006c*/ 	.word	0x00000000


	//----- nvinfo : EIATTR_CBANK_PARAM_SIZE
	.align		4
.L_64:
        /*0070*/ 	.byte	0x03, 0x19
        /*0072*/ 	.short	0x0014


	//----- nvinfo : EIATTR_PARAM_CBANK
	.align		4
        /*0074*/ 	.byte	0x04, 0x0a
        /*0076*/ 	.short	(.L_66 - .L_65)
	.align		4
.L_65:
        /*0078*/ 	.word	index@(.nv.constant0._Z4sumsiPfi)
        /*007c*/ 	.short	0x0380
        /*007e*/ 	.short	0x0014


	//----- nvinfo : EIATTR_SW_WAR
	.align		4
.L_66:
        /*0080*/ 	.byte	0x04, 0x36
        /*0082*/ 	.short	(.L_68 - .L_67)
.L_67:
        /*0084*/ 	.word	0x00000008
.L_68:


//--------------------- .nv.callgraph             --------------------------
	.section	.nv.callgraph,"",@"SHT_CUDA_CALLGRAPH"
	.align	4
	.sectionentsize	8
	.align		4
        /*0000*/ 	.word	0x00000000
	.align		4
        /*0004*/ 	.word	0xffffffff
	.align		4
        /*0008*/ 	.word	index@(_Z4sumsiPfi)
	.align		4
        /*000c*/ 	.word	index@(vprintf)
	.align		4
        /*0010*/ 	.word	0x00000000
	.align		4
        /*0014*/ 	.word	0xfffffffe
	.align		4
        /*0018*/ 	.word	0x00000000
	.align		4
        /*001c*/ 	.word	0xfffffffd
	.align		4
        /*0020*/ 	.word	0x00000000
	.align		4
        /*0024*/ 	.word	0xfffffffc


//--------------------- .nv.constant4             --------------------------
	.section	.nv.constant4,"a",@progbits
	.align	8
	.align		8
.nv.constant4:
        /*0000*/ 	.dword	$str
	.align		8
        /*0008*/ 	.dword	vprintf


//--------------------- .text._Z9downsweepiPf     --------------------------
	.section	.text._Z9downsweepiPf,"ax",@progbits
	.align	128
        .global         _Z9downsweepiPf
        .type           _Z9downsweepiPf,@function
        .size           _Z9downsweepiPf,(.L_x_51 - _Z9downsweepiPf)
        .other          _Z9downsweepiPf,@"STO_CUDA_ENTRY STV_DEFAULT"
_Z9downsweepiPf:
.text._Z9downsweepiPf:
[----:B------:R-:W-:Y:S01]  /*0000*/  LDC R1, c[0x0][0x37c] ;  /* 0x0000df00ff017b82 */ /* 0x000fe20000000800 */
[----:B------:R-:W0:Y:S07]  /*0010*/  S2R R3, SR_TID.X ;  /* 0x0000000000037919 */ /* 0x000e2e0000002100 */
[----:B------:R-:W0:Y:S01]  /*0020*/  S2UR UR4, SR_CTAID.X ;  /* 0x00000000000479c3 */ /* 0x000e220000002500 */
[----:B------:R-:W1:Y:S07]  /*0030*/  LDCU UR5, c[0x0][0x380] ;  /* 0x00007000ff0577ac */ /* 0x000e6e0008000800 */
[----:B------:R-:W0:Y:S02]  /*0040*/  LDC R0, c[0x0][0x360] ;  /* 0x0000d800ff007b82 */ /* 0x000e240000000800 */
[----:B0-----:R-:W-:-:S06]  /*0050*/  IMAD R0, R0, UR4, R3 ;  /* 0x0000000400007c24 */ /* 0x001fcc000f8e0203 */
[----:B------:R-:W-:Y:S01]  /*0060*/  BAR.SYNC.DEFER_BLOCKING 0x0 ;  /* 0x0000000000007b1d */ /* 0x000fe20000010000 */
[----:B-1----:R-:W-:-:S13]  /*0070*/  ISETP.GE.AND P0, PT, R0, UR5, PT ;  /* 0x0000000500007c0c */ /* 0x002fda000bf06270 */
[----:B------:R-:W-:Y:S05]  /*0080*/  @P0 BRA `(.L_x_0) ;  /* 0x0000001400580947 */ /* 0x000fea0003800000 */
[----:B------:R-:W0:Y:S01]  /*0090*/  LDC.64 R2, c[0x0][0x388] ;  /* 0x0000e200ff027b82 */ /* 0x000e220000000a00 */
[----:B------:R-:W-:-:S05]  /*00a0*/  VIADD R14, R0, 0x1 ;  /* 0x00000001000e7836 */ /* 0x000fca0000000000 */
[----:B------:R-:W-:Y:S02]  /*00b0*/  LOP3.LUT P0, RZ, R14, 0x1ffffff, RZ, 0xc0, !PT ;  /* 0x01ffffff0eff7812 */ /* 0x000fe4000780c0ff */
[----:B------:R-:W1:Y:S01]  /*00c0*/  LDC.64 R12, c[0x0][0x358] ;  /* 0x0000d600ff0c7b82 */ /* 0x000e620000000a00 */
[----:B0-----:R-:W-:-:S10]  /*00d0*/  IMAD.WIDE R2, R0, 0x4, R2 ;  /* 0x0000000400027825 */ /* 0x001fd400078e0202 */
[----:B------:R-:W-:Y:S02]  /*00e0*/  @!P0 IADD3 R4, P1, PT, R2, 0x4000000, RZ ;  /* 0x0400000002048810 */ /* 0x000fe40007f3e0ff */
[C---:B-1----:R-:W-:Y:S02]  /*00f0*/  @!P0 R2UR UR4, R12.reuse ;  /* 0x000000000c0482ca */ /* 0x042fe400000e0000 */
[C---:B------:R-:W-:Y:S01]  /*0100*/  @!P0 R2UR UR5, R13.reuse ;  /* 0x000000000d0582ca */ /* 0x040fe200000e0000 */
[----:B------:R-:W-:Y:S01]  /*0110*/  @!P0 IMAD.X R5, RZ, RZ, R3, P1 ;  /* 0x000000ffff058224 */ /* 0x000fe200008e0603 */
[----:B------:R-:W-:Y:S02]  /*0120*/  @!P0 R2UR UR6, R12 ;  /* 0x000000000c0682ca */ /* 0x000fe400000e0000 */
[----:B------:R-:W-:-:S09]  /*0130*/  @!P0 R2UR UR7, R13 ;  /* 0x000000000d0782ca */ /* 0x000fd200000e0000 */
[----:B------:R-:W2:Y:S04]  /*0140*/  @!P0 LDG.E R6, desc[UR4][R2.64] ;  /* 0x0000000402068981 */ /* 0x000ea8000c1e1900 */
[----:B------:R-:W2:Y:S01]  /*0150*/  @!P0 LDG.E R7, desc[UR6][R4.64] ;  /* 0x0000000604078981 */ /* 0x000ea2000c1e1900 */
[----:B------:R-:W-:Y:S01]  /*0160*/  LOP3.LUT P1, RZ, R14, 0xffffff, RZ, 0xc0, !PT ;  /* 0x00ffffff0eff7812 */ /* 0x000fe2000782c0ff */
[----:B--2---:R-:W-:-:S05]  /*0170*/  @!P0 FADD R9, R6, R7 ;  /* 0x0000000706098221 */ /* 0x004fca0000000000 */
[----:B------:R0:W-:Y:S01]  /*0180*/  @!P0 STG.E desc[UR4][R4.64], R9 ;  /* 0x0000000904008986 */ /* 0x0001e2000c101904 */
[----:B------:R-:W-:Y:S06]  /*0190*/  WARPSYNC.ALL ;  /* 0x0000000000007948 */ /* 0x000fec0003800000 */
[C---:B------:R-:W-:Y:S02]  /*01a0*/  @!P1 R2UR UR4, R12.reuse ;  /* 0x000000000c0492ca */ /* 0x040fe400000e0000 */
[----:B------:R-:W-:Y:S01]  /*01b0*/  @!P1 R2UR UR5, R13 ;  /* 0x000000000d0592ca */ /* 0x000fe200000e0000 */
[----:B------:R-:W-:Y:S01]  /*01c0*/  BAR.SYNC.DEFER_BLOCKING 0x0 ;  /* 0x0000000000007b1d */ /* 0x000fe20000010000 */
[----:B------:R-:W-:-:S02]  /*01d0*/  @!P1 R2UR UR6, R12 ;  /* 0x000000000c0692ca */ /* 0x000fc400000e0000 */
[----:B------:R-:W-:Y:S02]  /*01e0*/  @!P1 R2UR UR7, R13 ;  /* 0x000000000d0792ca */ /* 0x000fe400000e0000 */
[----:B------:R-:W-:-:S05]  /*01f0*/  @!P1 IADD3 R6, P0, PT, R2, 0x2000000, RZ ;  /* 0x0200000002069810 */ /* 0x000fca0007f1e0ff */
[----:B------:R-:W-:Y:S02]  /*0200*/  @!P1 IMAD.X R7, RZ, RZ, R3, P0 ;  /* 0x000000ffff079224 */ /* 0x000fe400000e0603 */
[----:B------:R-:W2:Y:S04]  /*0210*/  @!P1 LDG.E R10, desc[UR4][R2.64] ;  /* 0x00000004020a9981 */ /* 0x000ea8000c1e1900 */
[----:B------:R-:W2:Y:S01]  /*0220*/  @!P1 LDG.E R11, desc[UR6][R6.64] ;  /* 0x00000006060b9981 */ /* 0x000ea2000c1e1900 */
[----:B------:R-:W-:Y:S02]  /*0230*/  @!P1 R2UR UR4, R12 ;  /* 0x000000000c0492ca */ /* 0x000fe400000e0000 */
[----:B------:R-:W-:Y:S02]  /*0240*/  @!P1 R2UR UR5, R13 ;  /* 0x000000000d0592ca */ /* 0x000fe400000e0000 */
[----:B------:R-:W-:-:S13]  /*0250*/  LOP3.LUT P0, RZ, R14, 0x7fffff, RZ, 0xc0, !PT ;  /* 0x007fffff0eff7812 */ /* 0x000fda000780c0ff */
[C---:B------:R-:W-:Y:S02]  /*0260*/  @!P0 R2UR UR6, R12.reuse ;  /* 0x000000000c0682ca */ /* 0x040fe400000e0000 */
[C---:B------:R-:W-:Y:S02]  /*0270*/  @!P0 R2UR UR7, R13.reuse ;  /* 0x000000000d0782ca */ /* 0x040fe400000e0000 */
[----:B------:R-:W-:Y:S02]  /*0280*/  @!P0 R2UR UR8, R12 ;  /* 0x000000000c0882ca */ /* 0x000fe400000e0000 */
[----:B------:R-:W-:Y:S02]  /*0290*/  @!P0 R2UR UR9, R13 ;  /* 0x000000000d0982ca */ /* 0x000fe400000e0000 */
[----:B------:R-:W-:-:S05]  /*02a0*/  @!P0 IADD3 R8, P2, PT, R2, 0x1000000, RZ ;  /* 0x0100000002088810 */ /* 0x000fca0007f5e0ff */
[----:B0-----:R-:W-:Y:S02]  /*02b0*/  @!P0 IMAD.X R9, RZ, RZ, R3, P2 ;  /* 0x000000ffff098224 */ /* 0x001fe400010e0603 */
[----:B--2---:R-:W-:-:S05]  /*02c0*/  @!P1 FADD R11, R10, R11 ;  /* 0x0000000b0a0b9221 */ /* 0x004fca0000000000 */
[----:B------:R0:W-:Y:S01]  /*02d0*/  @!P1 STG.E desc[UR4][R6.64], R11 ;  /* 0x0000000b06009986 */ /* 0x0001e2000c101904 */
[----:B------:R-:W-:Y:S06]  /*02e0*/  BAR.SYNC.DEFER_BLOCKING 0x0 ;  /* 0x0000000000007b1d */ /* 0x000fec0000010000 */
[----:B------:R-:W2:Y:S04]  /*02f0*/  @!P0 LDG.E R5, desc[UR6][R2.64] ;  /* 0x0000000602058981 */ /* 0x000ea8000c1e1900 */
[----:B------:R-:W2:Y:S01]  /*0300*/  @!P0 LDG.E R10, desc[UR8][R8.64] ;  /* 0x00000008080a8981 */ /* 0x000ea2000c1e1900 */
[----:B------:R-:W-:-:S02]  /*0310*/  @!P0 R2UR UR4, R12 ;  /* 0x000000000c0482ca */ /* 0x000fc400000e0000 */
[----:B------:R-:W-:Y:S02]  /*0320*/  @!P0 R2UR UR5, R13 ;  /* 0x000000000d0582ca */ /* 0x000fe400000e0000 */
[----:B------:R-:W-:-:S13]  /*0330*/  LOP3.LUT P1, RZ, R14, 0x3fffff, RZ, 0xc0, !PT ;  /* 0x003fffff0eff7812 */ /* 0x000fda000782c0ff */
[C---:B------:R-:W-:Y:S02]  /*0340*/  @!P1 R2UR UR6, R12.reuse ;  /* 0x000000000c0692ca */ /* 0x040fe400000e0000 */
[C---:B------:R-:W-:Y:S02]  /*0350*/  @!P1 R2UR UR7, R13.reuse ;  /* 0x000000000d0792ca */ /* 0x040fe400000e0000 */
[----:B------:R-:W-:Y:S02]  /*0360*/  @!P1 R2UR UR8, R12 ;  /* 0x000000000c0892ca */ /* 0x000fe400000e0000 */
[----:B------:R-:W-:Y:S02]  /*0370*/  @!P1 R2UR UR9, R13 ;  /* 0x000000000d0992ca */ /* 0x000fe400000e0000 */
[----:B------:R-:W-:Y:S01]  /*0380*/  @!P1 IADD3 R4, P2, PT, R2, 0x1000000, RZ ;  /* 0x0100000002049810 */ /* 0x000fe20007f5e0ff */
[----:B--2---:R-:W-:-:S04]  /*0390*/  @!P0 FADD R15, R5, R10 ;  /* 0x0000000a050f8221 */ /* 0x004fc80000000000 */
[----:B------:R-:W-:Y:S01]  /*03a0*/  @!P1 IMAD.X R5, RZ, RZ, R3, P2 ;  /* 0x000000ffff059224 */ /* 0x000fe200010e0603 */
[----:B------:R-:W-:Y:S01]  /*03b0*/  @!P0 STG.E desc[UR4][R8.64], R15 ;  /* 0x0000000f08008986 */ /* 0x000fe2000c101904 */
[----:B------:R-:W-:Y:S06]  /*03c0*/  BAR.SYNC.DEFER_BLOCKING 0x0 ;  /* 0x0000000000007b1d */ /* 0x000fec0000010000 */
[----:B0-----:R-:W2:Y:S04]  /*03d0*/  @!P1 LDG.E R6, desc[UR6][R2.64] ;  /* 0x0000000602069981 */ /* 0x001ea8000c1e1900 */
[----:B------:R-:W2:Y:S01]  /*03e0*/  @!P1 LDG.E R7, desc[UR8][R4.64+-0x800000] ;  /* 0x8000000804079981 */ /* 0x000ea2000c1e1900 */
[----:B------:R-:W-:Y:S01]  /*03f0*/  @!P1 R2UR UR4, R12 ;  /* 0x000000000c0492ca */ /* 0x000fe200000e0000 */
[----:B------:R-:W-:Y:S01]  /*0400*/  BSSY.RECONVERGENT B0, `(.L_x_1) ;  /* 0x000001b000007945 */ /* 0x000fe20003800200 */
[----:B------:R-:W-:-:S02]  /*0410*/  @!P1 R2UR UR5, R13 ;  /* 0x000000000d0592ca */ /* 0x000fc400000e0000 */
[C---:B------:R-:W-:Y:S02]  /*0420*/  LOP3.LUT P4, RZ, R14.reuse, 0x1fffff, RZ, 0xc0, !PT ;  /* 0x001fffff0eff7812 */ /* 0x040fe4000788c0ff */
[----:B------:R-:W-:Y:S02]  /*0430*/  PRMT R10, R14, 0x9910, RZ ;  /* 0x000099100e0a7816 */ /* 0x000fe400000000ff */
[----:B------:R-:W-:Y:S02]  /*0440*/  LOP3.LUT R0, R0, 0x1, RZ, 0xc0, !PT ;  /* 0x0000000100007812 */ /* 0x000fe400078ec0ff */
[----:B------:R-:W-:Y:S02]  /*0450*/  ISETP.NE.AND P2, PT, R10, RZ, PT ;  /* 0x000000ff0a00720c */ /* 0x000fe40003f45270 */
[C---:B------:R-:W-:Y:S02]  /*0460*/  LOP3.LUT P5, RZ, R14.reuse, 0xfffff, RZ, 0xc0, !PT ;  /* 0x000fffff0eff7812 */ /* 0x040fe400078ac0ff */
[----:B------:R-:W-:-:S02]  /*0470*/  LOP3.LUT P6, RZ, R14, 0x7ffff, RZ, 0xc0, !PT ;  /* 0x0007ffff0eff7812 */ /* 0x000fc400078cc0ff */
[C---:B------:R-:W-:Y:S02]  /*0480*/  LOP3.LUT P0, RZ, R14.reuse, 0x3ffff, RZ, 0xc0, !PT ;  /* 0x0003ffff0eff7812 */ /* 0x040fe4000780c0ff */
[----:B------:R-:W-:Y:S01]  /*0490*/  LOP3.LUT P3, RZ, R14, 0x7fff, RZ, 0xc0, !PT ;  /* 0x00007fff0eff7812 */ /* 0x000fe2000786c0ff */
[----:B--2---:R-:W-:Y:S01]  /*04a0*/  @!P1 FADD R7, R6, R7 ;  /* 0x0000000706079221 */ /* 0x004fe20000000000 */
[----:B------:R-:W-:Y:S02]  /*04b0*/  P2R R6, PR, RZ, 0x4 ;  /* 0x00000004ff067803 */ /* 0x000fe40000000000 */
[C---:B------:R-:W-:Y:S02]  /*04c0*/  LOP3.LUT P2, RZ, R14.reuse, 0x3fff, RZ, 0xc0, !PT ;  /* 0x00003fff0eff7812 */ /* 0x040fe4000784c0ff */
[----:B------:R0:W-:Y:S01]  /*04d0*/  @!P1 STG.E desc[UR4][R4.64+-0x800000], R7 ;  /* 0x8000000704009986 */ /* 0x0001e2000c101904 */
[----:B------:R-:W-:Y:S01]  /*04e0*/  BAR.SYNC.DEFER_BLOCKING 0x0 ;  /* 0x0000000000007b1d */ /* 0x000fe20000010000 */
[----:B------:R-:W-:-:S02]  /*04f0*/  LOP3.LUT P1, RZ, R14, 0x1ffff, RZ, 0xc0, !PT ;  /* 0x0001ffff0eff7812 */ /* 0x000fc4000782c0ff */
[----:B0-----:R-:W-:Y:S02]  /*0500*/  P2R R4, PR, RZ, 0x4 ;  /* 0x00000004ff047803 */ /* 0x001fe40000000000 */
[----:B------:R-:W-:Y:S01]  /*0510*/  ISETP.NE.AND P2, PT, R6, RZ, PT ;  /* 0x000000ff0600720c */ /* 0x000fe20003f45270 */
[----:B------:R-:W-:-:S12]  /*0520*/  @P4 BRA `(.L_x_2) ;  /* 0x0000000000204947 */ /* 0x000fd80003800000 */
[C---:B------:R-:W-:Y:S02]  /*0530*/  R2UR UR4, R12.reuse ;  /* 0x000000000c0472ca */ /* 0x040fe400000e0000 */
[C---:B------:R-:W-:Y:S02]  /*0540*/  R2UR UR5, R13.reuse ;  /* 0x000000000d0572ca */ /* 0x040fe400000e0000 */
[----:B------:R-:W-:Y:S02]  /*0550*/  R2UR UR6, R12 ;  /* 0x000000000c0672ca */ /* 0x000fe400000e0000 */
[----:B------:R-:W-:-:S09]  /*0560*/  R2UR UR7, R13 ;  /* 0x000000000d0772ca */ /* 0x000fd200000e0000 */
[----:B------:R-:W2:Y:S04]  /*0570*/  LDG.E R4, desc[UR4][R2.64] ;  /* 0x0000000402047981 */ /* 0x000ea8000c1e1900 */
[----:B------:R-:W2:Y:S02]  /*0580*/  LDG.E R5, desc[UR6][R2.64+0x400000] ;  /* 0x4000000602057981 */ /* 0x000ea4000c1e1900 */
[----:B--2---:R-:W-:-:S05]  /*0590*/  FADD R5, R4, R5 ;  /* 0x0000000504057221 */ /* 0x004fca0000000000 */
[----:B------:R0:W-:Y:S02]  /*05a0*/  STG.E desc[UR4][R2.64+0x400000], R5 ;  /* 0x4000000502007986 */ /* 0x0001e4000c101904 */
.L_x_2:
[----:B------:R-:W-:Y:S05]  /*05b0*/  BSYNC.RECONVERGENT B0 ;  /* 0x0000000000007941 */ /* 0x000fea0003800200 */
.L_x_1:
[----:B------:R-:W-:Y:S01]  /*05c0*/  BAR.SYNC.DEFER_BLOCKING 0x0 ;  /* 0x0000000000007b1d */ /* 0x000fe20000010000 */
[----:B------:R-:W-:-:S05]  /*05d0*/  LOP3.LUT P4, RZ, R14, 0x1fff, RZ, 0xc0, !PT ;  /* 0x00001fff0eff7812 */ /* 0x000fca000788c0ff */
[----:B------:R-:W-:Y:S04]  /*05e0*/  BSSY.RECONVERGENT B0, `(.L_x_3) ;  /* 0x000000a000007945 */ /* 0x000fe80003800200 */
[----:B------:R-:W-:Y:S05]  /*05f0*/  @P5 BRA `(.L_x_4) ;  /* 0x0000000000205947 */ /* 0x000fea0003800000 */
[C---:B------:R-:W-:Y:S02]  /*0600*/  R2UR UR4, R12.reuse ;  /* 0x000000000c0472ca */ /* 0x040fe400000e0000 */
[C---:B------:R-:W-:Y:S02]  /*0610*/  R2UR UR5, R13.reuse ;  /* 0x000000000d0572ca */ /* 0x040fe400000e0000 */
[----:B------:R-:W-:Y:S02]  /*0620*/  R2UR UR6, R12 ;  /* 0x000000000c0672ca */ /* 0x000fe400000e0000 */
[----:B------:R-:W-:-:S09]  /*0630*/  R2UR UR7, R13 ;  /* 0x000000000d0772ca */ /* 0x000fd200000e0000 */
[----:B------:R-:W2:Y:S04]  /*0640*/  LDG.E R4, desc[UR4][R2.64] ;  /* 0x0000000402047981 */ /* 0x000ea8000c1e1900 */
[----:B0-----:R-:W2:Y:S02]  /*0650*/  LDG.E R5, desc[UR6][R2.64+0x200000] ;  /* 0x2000000602057981 */ /* 0x001ea4000c1e1900 */
[----:B--2---:R-:W-:-:S05]  /*0660*/  FADD R5, R4, R5 ;  /* 0x0000000504057221 */ /* 0x004fca0000000000 */
[----:B------:R1:W-:Y:S02]  /*0670*/  STG.E desc[UR4][R2.64+0x200000], R5 ;  /* 0x2000000502007986 */ /* 0x0003e4000c101904 */
.L_x_4:
[----:B------:R-:W-:Y:S05]  /*0680*/  BSYNC.RECONVERGENT B0 ;  /* 0x0000000000007941 */ /* 0x000fea0003800200 */
.L_x_3:
        /* <DEDUP_REMOVED lines=9> */
[----:B01----:R-:W2:Y:S02]  /*0720*/  LDG.E R5, desc[UR6][R2.64+0x100000] ;  /* 0x1000000602057981 */ /* 0x003ea4000c1e1900 */
[----:B--2---:R-:W-:-:S05]  /*0730*/  FADD R5, R4, R5 ;  /* 0x0000000504057221 */ /* 0x004fca0000000000 */
[----:B------:R2:W-:Y:S02]  /*0740*/  STG.E desc[UR4][R2.64+0x100000], R5 ;  /* 0x1000000502007986 */ /* 0x0005e4000c101904 */
.L_x_6:
[----:B------:R-:W-:Y:S05]  /*0750*/  BSYNC.RECONVERGENT B0 ;  /* 0x0000000000007941 */ /* 0x000fea0003800200 */
.L_x_5:
        /* <DEDUP_REMOVED lines=8> */
[----:B------:R-:W3:Y:S04]  /*07e0*/  LDG.E R4, desc[UR4][R2.64] ;  /* 0x0000000402047981 */ /* 0x000ee8000c1e1900 */
[----:B012---:R-:W3:Y:S02]  /*07f0*/  LDG.E R5, desc[UR6][R2.64+0x80000] ;  /* 0x0800000602057981 */ /* 0x007ee4000c1e1900 */
[----:B---3--:R-:W-:-:S05]  /*0800*/  FADD R5, R4, R5 ;  /* 0x0000000504057221 */ /* 0x008fca0000000000 */
[----:B------:R3:W-:Y:S02]  /*0810*/  STG.E desc[UR4][R2.64+0x80000], R5 ;  /* 0x0800000502007986 */ /* 0x0007e4000c101904 */
.L_x_8:
[----:B------:R-:W-:Y:S05]  /*0820*/  BSYNC.RECONVERGENT B0 ;  /* 0x0000000000007941 */ /* 0x000fea0003800200 */
.L_x_7:
        /* <DEDUP_REMOVED lines=8> */
[----:B------:R-:W4:Y:S04]  /*08b0*/  LDG.E R4, desc[UR4][R2.64] ;  /* 0x0000000402047981 */ /* 0x000f28000c1e1900 */
[----:B0123--:R-:W4:Y:S02]  /*08c0*/  LDG.E R5, desc[UR6][R2.64+0x40000] ;  /* 0x0400000602057981 */ /* 0x00ff24000c1e1900 */
[----:B----4-:R-:W-:-:S05]  /*08d0*/  FADD R5, R4, R5 ;  /* 0x0000000504057221 */ /* 0x010fca0000000000 */
[----:B------:R4:W-:Y:S02]  /*08e0*/  STG.E desc[UR4][R2.64+0x40000], R5 ;  /* 0x0400000502007986 */ /* 0x0009e4000c101904 */
.L_x_10:
[----:B------:R-:W-:Y:S05]  /*08f0*/  BSYNC.RECONVERGENT B0 ;  /* 0x0000000000007941 */ /* 0x000fea0003800200 */
.L_x_9:
        /* <DEDUP_REMOVED lines=8> */
[----:B------:R-:W5:Y:S04]  /*0980*/  LDG.E R4, desc[UR4][R2.64] ;  /* 0x0000000402047981 */ /* 0x000f68000c1e1900 */
[----:B01234-:R-:W5:Y:S02]  /*0990*/  LDG.E R5, desc[UR6][R2.64+0x20000] ;  /* 0x0200000602057981 */ /* 0x01ff64000c1e1900 */
[----:B-----5:R-:W-:-:S05]  /*09a0*/  FADD R5, R4, R5 ;  /* 0x0000000504057221 */ /* 0x020fca0000000000 */
[----:B------:R0:W-:Y:S02]  /*09b0*/  STG.E desc[UR4][R2.64+0x20000], R5 ;  /* 0x0200000502007986 */ /* 0x0001e4000c101904 */
.L_x_12:
[----:B------:R-:W-:Y:S05]  /*09c0*/  BSYNC.RECONVERGENT B0 ;  /* 0x0000000000007941 */ /* 0x000fea0003800200 */
.L_x_11:
        /* <DEDUP_REMOVED lines=12> */
.L_x_14:
[----:B------:R-:W-:Y:S05]  /*0a90*/  BSYNC.RECONVERGENT B0 ;  /* 0x0000000000007941 */ /* 0x000fea0003800200 */
.L_x_13:
[----:B------:R-:W-:Y:S01]  /*0aa0*/  BAR.SYNC.DEFER_BLOCKING 0x0 ;  /* 0x0000000000007b1d */ /* 0x000fe20000010000 */
[C---:B------:R-:W-:Y:S02]  /*0ab0*/  LOP3.LUT P3, RZ, R14.reuse, 0x3fff, RZ, 0xc0, !PT ;  /* 0x00003fff0eff7812 */ /* 0x040fe4000786c0ff */
[----:B------:R-:W-:Y:S02]  /*0ac0*/  P2R R4, PR, RZ, 0x1 ;  /* 0x00000001ff047803 */ /* 0x000fe40000000000 */
[----:B------:R-:W-:Y:S01]  /*0ad0*/  LOP3.LUT P0, RZ, R14, 0x7f, RZ, 0xc0, !PT ;  /* 0x0000007f0eff7812 */ /* 0x000fe2000780c0ff */
[----:B------:R-:W-:Y:S03]  /*0ae0*/  BSSY.RECONVERGENT B0, `(.L_x_15) ;  /* 0x000000c000007945 */ /* 0x000fe60003800200 */
[----:B01234-:R-:W-:Y:S02]  /*0af0*/  P2R R5, PR, RZ, 0x1 ;  /* 0x00000001ff057803 */ /* 0x01ffe40000000000 */
[----:B------:R-:W-:-:S03]  /*0b00*/  ISETP.NE.AND P0, PT, R4, RZ, PT ;  /* 0x000000ff0400720c */ /* 0x000fc60003f05270 */
[----:B------:R-:W-:Y:S10]  /*0b10*/  @P3 BRA `(.L_x_16) ;  /* 0x0000000000203947 */ /* 0x000ff40003800000 */
        /* <DEDUP_REMOVED lines=8> */
.L_x_16:
[----:B------:R-:W-:Y:S05]  /*0ba0*/  BSYNC.RECONVERGENT B0 ;  /* 0x0000000000007941 */ /* 0x000fea0003800200 */
.L_x_15:
        /* <DEDUP_REMOVED lines=12> */
.L_x_18:
[----:B------:R-:W-:Y:S05]  /*0c70*/  BSYNC.RECONVERGENT B0 ;  /* 0x0000000000007941 */ /* 0x000fea0003800200 */
.L_x_17:
        /* <DEDUP_REMOVED lines=12> */
.L_x_20:
[----:B------:R-:W-:Y:S05]  /*0d40*/  BSYNC.RECONVERGENT B0 ;  /* 0x0000000000007941 */ /* 0x000fea0003800200 */
.L_x_19:
        /* <DEDUP_REMOVED lines=12> */
.L_x_22:
[----:B------:R-:W-:Y:S05]  /*0e10*/  BSYNC.RECONVERGENT B0 ;  /* 0x0000000000007941 */ /* 0x000fea0003800200 */
.L_x_21:
        /* <DEDUP_REMOVED lines=12> */
.L_x_24:
[----:B------:R-:W-:Y:S05]  /*0ee0*/  BSYNC.RECONVERGENT B0 ;  /* 0x0000000000007941 */ /* 0x000fea0003800200 */
.L_x_23:
        /* <DEDUP_REMOVED lines=12> */
.L_x_26:
[----:B------:R-:W-:Y:S05]  /*0fb0*/  BSYNC.RECONVERGENT B0 ;  /* 0x0000000000007941 */ /* 0x000fea0003800200 */
.L_x_25:
[----:B------:R-:W-:Y:S01]  /*0fc0*/  BAR.SYNC.DEFER_BLOCKING 0x0 ;  /* 0x0000000000007b1d */ /* 0x000fe20000010000 */
[----:B------:R-:W-:-:S05]  /*0fd0*/  ISETP.NE.U32.AND P1, PT, R0, 0x1, PT ;  /* 0x000000010000780c */ /* 0x000fca0003f25070 */
        /* <DEDUP_REMOVED lines=10> */
.L_x_28:
[----:B------:R-:W-:Y:S05]  /*1080*/  BSYNC.RECONVERGENT B0 ;  /* 0x0000000000007941 */ /* 0x000fea0003800200 */
.L_x_27:
[----:B------:R-:W-:Y:S01]  /*1090*/  BAR.SYNC.DEFER_BLOCKING 0x0 ;  /* 0x0000000000007b1d */ /* 0x000fe20000010000 */
[----:B------:R-:W-:-:S05]  /*10a0*/  LOP3.LUT P2, RZ, R14, 0x7f, RZ, 0xc0, !PT ;  /* 0x0000007f0eff7812 */ /* 0x000fca000784c0ff */
[----:B------:R-:W-:Y:S08]  /*10b0*/  BSSY.RECONVERGENT B0, `(.L_x_29) ;  /* 0x000000a000007945 */ /* 0x000ff00003800200 */
        /* <DEDUP_REMOVED lines=9> */
.L_x_30:
[----:B------:R-:W-:Y:S05]  /*1150*/  BSYNC.RECONVERGENT B0 ;  /* 0x0000000000007941 */ /* 0x000fea0003800200 */
.L_x_29:
[----:B------:R-:W-:Y:S06]  /*1160*/  BAR.SYNC.DEFER_BLOCKING 0x0 ;  /* 0x0000000000007b1d */ /* 0x000fec0000010000 */
        /* <DEDUP_REMOVED lines=10> */
.L_x_32:
[----:B------:R-:W-:Y:S05]  /*1210*/  BSYNC.RECONVERGENT B0 ;  /* 0x0000000000007941 */ /* 0x000fea0003800200 */
.L_x_31:
        /* <DEDUP_REMOVED lines=11> */
.L_x_34:
[----:B------:R-:W-:Y:S05]  /*12d0*/  BSYNC.RECONVERGENT B0 ;  /* 0x0000000000007941 */ /* 0x000fea0003800200 */
.L_x_33:
        /* <DEDUP_REMOVED lines=11> */
.L_x_36:
[----:B------:R-:W-:Y:S05]  /*1390*/  BSYNC.RECONVERGENT B0 ;  /* 0x0000000000007941 */ /* 0x000fea0003800200 */
.L_x_35:
        /* <DEDUP_REMOVED lines=11> */
.L_x_38:
[----:B------:R-:W-:Y:S05]  /*1450*/  BSYNC.RECONVERGENT B0 ;  /* 0x0000000000007941 */ /* 0x000fea0003800200 */
.L_x_37:
        /* <DEDUP_REMOVED lines=11> */
.L_x_40:
[----:B------:R-:W-:Y:S05]  /*1510*/  BSYNC.RECONVERGENT B0 ;  /* 0x0000000000007941 */ /* 0x000fea0003800200 */
.L_x_39:
        /* <DEDUP_REMOVED lines=11> */
.L_x_42:
[----:B------:R-:W-:Y:S05]  /*15d0*/  BSYNC.RECONVERGENT B0 ;  /* 0x0000000000007941 */ /* 0x000fea0003800200 */
.L_x_41:
[----:B------:R-:W-:Y:S06]  /*15e0*/  BAR.SYNC.DEFER_BLOCKING 0x0 ;  /* 0x0000000000007b1d */ /* 0x000fec0000010000 */
.L_x_0:
[----:B------:R-:W-:Y:S05]  /*15f0*/  WARPSYNC.ALL ;  /* 0x0000000000007948 */ /* 0x000fea0003800000 */
[----:B------:R-:W-:Y:S06]  /*1600*/  BAR.SYNC.DEFER_BLOCKING 0x0 ;  /* 0x0000000000007b1d */ /* 0x000fec0000010000 */
[----:B------:R-:W-:Y:S05]  /*1610*/  EXIT ;  /* 0x000000000000794d */ /* 0x000fea0003800000 */
.L_x_43:
[----:B------:R-:W-:-:S00]  /*1620*/  BRA `(.L_x_43) ;  /* 0xfffffffc00fc7947 */ /* 0x000fc0000383ffff */
[----:B------:R-:W-:-:S00]  /*1630*/  NOP ;  /* 0x0000000000007918 */ /* 0x000fc00000000000 */
        /* <DEDUP_REMOVED lines=12> */
.L_x_51:


//--------------------- .text._Z7upsweepiPfi      --------------------------
	.section	.text._Z7upsweepiPfi,"ax",@progbits
	.align	128
        .global         _Z7upsweepiPfi
        .type           _Z7upsweepiPfi,@function
        .size           _Z7upsweepiPfi,(.L_x_52 - _Z7upsweepiPfi)
        .other          _Z7upsweepiPfi,@"STO_CUDA_ENTRY STV_DEFAULT"
_Z7upsweepiPfi:
.text._Z7upsweepiPfi:
[----:B------:R-:W-:Y:S01]  /*0000*/  LDC R1, c[0x0][0x37c] ;  /* 0x0000df00ff017b82 */ /* 0x000fe20000000800 */
[----:B------:R-:W0:Y:S07]  /*0010*/  S2R R0, SR_TID.X ;  /* 0x0000000000007919 */ /* 0x000e2e0000002100 */
[----:B------:R-:W0:Y:S01]  /*0020*/  S2UR UR4, SR_CTAID.X ;  /* 0x00000000000479c3 */ /* 0x000e220000002500 */
[----:B------:R-:W1:Y:S01]  /*0030*/  LDCU UR5, c[0x0][0x390] ;  /* 0x00007200ff0577ac */ /* 0x000e620008000800 */
[----:B------:R-:W2:Y:S06]  /*0040*/  LDCU UR6, c[0x0][0x380] ;  /* 0x00007000ff0677ac */ /* 0x000eac0008000800 */
[----:B------:R-:W0:Y:S08]  /*0050*/  LDC R5, c[0x0][0x360] ;  /* 0x0000d800ff057b82 */ /* 0x000e300000000800 */
[----:B------:R-:W1:Y:S01]  /*0060*/  LDC R2, c[0x0][0x380] ;  /* 0x0000e000ff027b82 */ /* 0x000e620000000800 */
[----:B0-----:R-:W-:-:S07]  /*0070*/  IMAD R5, R5, UR4, R0 ;  /* 0x0000000405057c24 */ /* 0x001fce000f8e0200 */
[----:B------:R-:W-:Y:S01]  /*0080*/  BAR.SYNC.DEFER_BLOCKING 0x0 ;  /* 0x0000000000007b1d */ /* 0x000fe20000010000 */
[----:B-1----:R-:W-:-:S04]  /*0090*/  ISETP.LT.AND P0, PT, R2, UR5, PT ;  /* 0x0000000502007c0c */ /* 0x002fc8000bf01270 */
[----:B------:R-:W-:-:S13]  /*00a0*/  ISETP.GE.OR P0, PT, R5, R2, P0 ;  /* 0x000000020500720c */ /* 0x000fda0000706670 */
[----:B--2---:R-:W-:Y:S05]  /*00b0*/  @P0 BRA `(.L_x_44) ;  /* 0x0000000000c40947 */ /* 0x004fea0003800000 */
[----:B------:R-:W0:Y:S01]  /*00c0*/  LDC.64 R2, c[0x0][0x388] ;  /* 0x0000e200ff027b82 */ /* 0x000e220000000a00 */
[----:B------:R-:W1:Y:S01]  /*00d0*/  LDCU UR4, c[0x0][0x390] ;  /* 0x00007200ff0477ac */ /* 0x000e620008000800 */
[----:B------:R-:W-:-:S05]  /*00e0*/  VIADD R11, R5, 0x1 ;  /* 0x00000001050b7836 */ /* 0x000fca0000000000 */
[----:B------:R-:W-:Y:S01]  /*00f0*/  IABS R0, R11 ;  /* 0x0000000b00007213 */ /* 0x000fe20000000000 */
[----:B------:R-:W2:Y:S01]  /*0100*/  LDC.64 R8, c[0x0][0x358] ;  /* 0x0000d600ff087b82 */ /* 0x000ea20000000a00 */
[----:B-1----:R-:W-:Y:S02]  /*0110*/  IMAD.U32 R12, RZ, RZ, UR4 ;  /* 0x00000004ff0c7e24 */ /* 0x002fe4000f8e00ff */
[----:B0-----:R-:W-:-:S07]  /*0120*/  IMAD.WIDE R2, R5, 0x4, R2 ;  /* 0x0000000405027825 */ /* 0x001fce00078e0202 */
.L_x_46:
[-C--:B------:R-:W-:Y:S02]  /*0130*/  IABS R10, R12.reuse ;  /* 0x0000000c000a7213 */ /* 0x080fe40000000000 */
[----:B------:R-:W-:Y:S02]  /*0140*/  IABS R13, R12 ;  /* 0x0000000c000d7213 */ /* 0x000fe40000000000 */
[----:B0-----:R-:W0:Y:S01]  /*0150*/  I2F.RP R6, R10 ;  /* 0x0000000a00067306 */ /* 0x001e220000209400 */
[----:B------:R-:W-:Y:S02]  /*0160*/  IABS R14, R11 ;  /* 0x0000000b000e7213 */ /* 0x000fe40000000000 */
[----:B------:R-:W-:-:S05]  /*0170*/  ISETP.GE.AND P2, PT, R11, RZ, PT ;  /* 0x000000ff0b00720c */ /* 0x000fca0003f46270 */
[----:B0-----:R-:W0:Y:S02]  /*0180*/  MUFU.RCP R6, R6 ;  /* 0x0000000600067308 */ /* 0x001e240000001000 */
[----:B0-----:R-:W-:Y:S02]  /*0190*/  VIADD R4, R6, 0xffffffe ;  /* 0x0ffffffe06047836 */ /* 0x001fe40000000000 */
[----:B------:R-:W-:-:S04]  /*01a0*/  IMAD.MOV R6, RZ, RZ, -R13 ;  /* 0x000000ffff067224 */ /* 0x000fc800078e0a0d */
[----:B------:R0:W1:Y:S02]  /*01b0*/  F2I.FTZ.U32.TRUNC.NTZ R5, R4 ;  /* 0x0000000400057305 */ /* 0x000064000021f000 */
[----:B0-----:R-:W-:Y:S02]  /*01c0*/  IMAD.MOV.U32 R4, RZ, RZ, RZ ;  /* 0x000000ffff047224 */ /* 0x001fe400078e00ff */
[----:B-1----:R-:W-:-:S04]  /*01d0*/  IMAD.MOV R7, RZ, RZ, -R5 ;  /* 0x000000ffff077224 */ /* 0x002fc800078e0a05 */
[----:B------:R-:W-:-:S04]  /*01e0*/  IMAD R7, R7, R10, RZ ;  /* 0x0000000a07077224 */ /* 0x000fc800078e02ff */
[----:B------:R-:W-:Y:S01]  /*01f0*/  IMAD.HI.U32 R5, R5, R7, R4 ;  /* 0x0000000705057227 */ /* 0x000fe200078e0004 */
[----:B------:R-:W-:-:S05]  /*0200*/  MOV R7, R14 ;  /* 0x0000000e00077202 */ /* 0x000fca0000000f00 */
[----:B------:R-:W-:-:S04]  /*0210*/  IMAD.HI.U32 R5, R5, R0, RZ ;  /* 0x0000000005057227 */ /* 0x000fc800078e00ff */
[----:B------:R-:W-:-:S05]  /*0220*/  IMAD R5, R5, R6, R7 ;  /* 0x0000000605057224 */ /* 0x000fca00078e0207 */
[----:B------:R-:W-:-:S13]  /*0230*/  ISETP.GT.U32.AND P0, PT, R10, R5, PT ;  /* 0x000000050a00720c */ /* 0x000fda0003f04070 */
[----:B------:R-:W-:Y:S01]  /*0240*/  @!P0 IMAD.IADD R5, R5, 0x1, -R10 ;  /* 0x0000000105058824 */ /* 0x000fe200078e0a0a */
[----:B------:R-:W-:-:S04]  /*0250*/  ISETP.NE.AND P0, PT, R12, RZ, PT ;  /* 0x000000ff0c00720c */ /* 0x000fc80003f05270 */
[----:B------:R-:W-:-:S13]  /*0260*/  ISETP.GT.U32.AND P1, PT, R10, R5, PT ;  /* 0x000000050a00720c */ /* 0x000fda0003f24070 */
[----:B------:R-:W-:-:S04]  /*0270*/  @!P1 IMAD.IADD R5, R5, 0x1, -R10 ;  /* 0x0000000105059824 */ /* 0x000fc800078e0a0a */
[----:B------:R-:W-:Y:S01]  /*0280*/  @!P2 IMAD.MOV R5, RZ, RZ, -R5 ;  /* 0x000000ffff05a224 */ /* 0x000fe200078e0a05 */
[----:B------:R-:W-:-:S04]  /*0290*/  @!P0 LOP3.LUT R5, RZ, R12, RZ, 0x33, !PT ;  /* 0x0000000cff058212 */ /* 0x000fc800078e33ff */
[----:B------:R-:W-:-:S13]  /*02a0*/  ISETP.NE.AND P0, PT, R5, RZ, PT ;  /* 0x000000ff0500720c */ /* 0x000fda0003f05270 */
[----:B------:R-:W-:Y:S05]  /*02b0*/  @P0 BRA `(.L_x_45) ;  /* 0x0000000000300947 */ /* 0x000fea0003800000 */
[----:B------:R-:W-:Y:S02]  /*02c0*/  LEA.HI R4, R12, R12, RZ, 0x1 ;  /* 0x0000000c0c047211 */ /* 0x000fe400078f08ff */
[C---:B--2---:R-:W-:Y:S02]  /*02d0*/  R2UR UR8, R8.reuse ;  /* 0x00000000080872ca */ /* 0x044fe400000e0000 */
[----:B------:R-:W-:Y:S02]  /*02e0*/  SHF.R.S32.HI R4, RZ, 0x1, R4 ;  /* 0x00000001ff047819 */ /* 0x000fe40000011404 */
[C---:B------:R-:W-:Y:S02]  /*02f0*/  R2UR UR9, R9.reuse ;  /* 0x00000000090972ca */ /* 0x040fe400000e0000 */
[----:B------:R-:W-:Y:S02]  /*0300*/  R2UR UR4, R8 ;  /* 0x00000000080472ca */ /* 0x000fe400000e0000 */
[----:B------:R-:W-:-:S02]  /*0310*/  R2UR UR5, R9 ;  /* 0x00000000090572ca */ /* 0x000fc400000e0000 */
[----:B------:R-:W-:-:S05]  /*0320*/  IADD3 R5, PT, PT, -R4, RZ, RZ ;  /* 0x000000ff04057210 */ /* 0x000fca0007ffe1ff */
[----:B------:R-:W-:Y:S02]  /*0330*/  IMAD.WIDE R4, R5, 0x4, R2 ;  /* 0x0000000405047825 */ /* 0x000fe400078e0202 */
[----:B------:R-:W2:Y:S04]  /*0340*/  LDG.E R7, desc[UR8][R2.64] ;  /* 0x0000000802077981 */ /* 0x000ea8000c1e1900 */
[----:B------:R-:W2:Y:S02]  /*0350*/  LDG.E R4, desc[UR4][R4.64] ;  /* 0x0000000404047981 */ /* 0x000ea4000c1e1900 */
[----:B--2---:R-:W-:-:S05]  /*0360*/  FADD R7, R4, R7 ;  /* 0x0000000704077221 */ /* 0x004fca0000000000 */
[----:B------:R0:W-:Y:S02]  /*0370*/  STG.E desc[UR4][R2.64], R7 ;  /* 0x0000000702007986 */ /* 0x0001e4000c101904 */
.L_x_45:
[----:B------:R-:W-:Y:S01]  /*0380*/  IMAD.SHL.U32 R12, R12, 0x2, RZ ;  /* 0x000000020c0c7824 */ /* 0x000fe200078e00ff */
[----:B------:R-:W-:Y:S05]  /*0390*/  WARPSYNC.ALL ;  /* 0x0000000000007948 */ /* 0x000fea0003800000 */
[----:B------:R-:W-:Y:S01]  /*03a0*/  BAR.SYNC.DEFER_BLOCKING 0x0 ;  /* 0x0000000000007b1d */ /* 0x000fe20000010000 */
[----:B------:R-:W-:-:S13]  /*03b0*/  ISETP.GT.AND P0, PT, R12, UR6, PT ;  /* 0x000000060c007c0c */ /* 0x000fda000bf04270 */
[----:B------:R-:W-:Y:S05]  /*03c0*/  @!P0 BRA `(.L_x_46) ;  /* 0xfffffffc00588947 */ /* 0x000fea000383ffff */
.L_x_44:
[----:B------:R-:W-:Y:S05]  /*03d0*/  WARPSYNC.ALL ;  /* 0x0000000000007948 */ /* 0x000fea0003800000 */
[----:B------:R-:W-:Y:S06]  /*03e0*/  BAR.SYNC.DEFER_BLOCKING 0x0 ;  /* 0x0000000000007b1d */ /* 0x000fec0000010000 */
[----:B------:R-:W-:Y:S05]  /*03f0*/  EXIT ;  /* 0x000000000000794d */ /* 0x000fea0003800000 */
.L_x_47:
        /* <DEDUP_REMOVED lines=16> */
.L_x_52:


//--------------------- .text._Z4sumsiPfi         --------------------------
	.section	.text._Z4sumsiPfi,"ax",@progbits
	.align	128
        .global         _Z4sumsiPfi
        .type           _Z4sumsiPfi,@function
        .size           _Z4sumsiPfi,(.L_x_53 - _Z4sumsiPfi)
        .other          _Z4sumsiPfi,@"STO_CUDA_ENTRY STV_DEFAULT"
_Z4sumsiPfi:
.text._Z4sumsiPfi:
[----:B------:R-:W0:Y:S01]  /*0000*/  LDC R1, c[0x0][0x37c] ;  /* 0x0000df00ff017b82 */ /* 0x000e220000000800 */
[----:B------:R-:W1:Y:S01]  /*0010*/  S2R R3, SR_TID.X ;  /* 0x0000000000037919 */ /* 0x000e620000002100 */
[----:B------:R-:W2:Y:S06]  /*0020*/  LDCU UR5, c[0x0][0x2fc] ;  /* 0x00005f80ff0577ac */ /* 0x000eac0008000800 */
[----:B------:R-:W1:Y:S01]  /*0030*/  S2UR UR6, SR_CTAID.X ;  /* 0x00000000000679c3 */ /* 0x000e620000002500 */
[----:B0-----:R-:W-:Y:S01]  /*0040*/  VIADD R1, R1, 0xfffffff8 ;  /* 0xfffffff801017836 */ /* 0x001fe20000000000 */
[----:B------:R-:W0:Y:S01]  /*0050*/  LDCU UR7, c[0x0][0x380] ;  /* 0x00007000ff0777ac */ /* 0x000e220008000800 */
[----:B------:R-:W3:Y:S05]  /*0060*/  LDCU UR4, c[0x0][0x2f8] ;  /* 0x00005f00ff0477ac */ /* 0x000eea0008000800 */
[----:B------:R-:W1:Y:S01]  /*0070*/  LDC R0, c[0x0][0x360] ;  /* 0x0000d800ff007b82 */ /* 0x000e620000000800 */
[----:B---3--:R-:W-:-:S05]  /*0080*/  IADD3 R6, P1, PT, R1, UR4, RZ ;  /* 0x0000000401067c10 */ /* 0x008fca000ff3e0ff */
[----:B--2---:R-:W-:Y:S02]  /*0090*/  IMAD.X R7, RZ, RZ, UR5, P1 ;  /* 0x00000005ff077e24 */ /* 0x004fe400088e06ff */
[----:B-1----:R-:W-:-:S05]  /*00a0*/  IMAD R0, R0, UR6, R3 ;  /* 0x0000000600007c24 */ /* 0x002fca000f8e0203 */
[----:B------:R-:W-:-:S04]  /*00b0*/  ISETP.NE.AND P0, PT, R0, RZ, PT ;  /* 0x000000ff0000720c */ /* 0x000fc80003f05270 */
[----:B0-----:R-:W-:-:S13]  /*00c0*/  ISETP.GE.OR P0, PT, R0, UR7, !P0 ;  /* 0x0000000700007c0c */ /* 0x001fda000c706670 */
[----:B------:R-:W-:Y:S05]  /*00d0*/  @P0 EXIT ;  /* 0x000000000000094d */ /* 0x000fea0003800000 */
[----:B------:R-:W0:Y:S01]  /*00e0*/  LDC R10, c[0x0][0x390] ;  /* 0x0000e400ff0a7b82 */ /* 0x000e220000000800 */
[----:B------:R-:W-:-:S05]  /*00f0*/  VIADD R4, R0, 0x1 ;  /* 0x0000000100047836 */ /* 0x000fca0000000000 */
[----:B------:R-:W-:Y:S02]  /*0100*/  ISETP.GE.AND P2, PT, R4, RZ, PT ;  /* 0x000000ff0400720c */ /* 0x000fe40003f46270 */
[----:B0-----:R-:W-:-:S04]  /*0110*/  IABS R9, R10 ;  /* 0x0000000a00097213 */ /* 0x001fc80000000000 */
[----:B------:R-:W0:Y:S08]  /*0120*/  I2F.RP R5, R9 ;  /* 0x0000000900057306 */ /* 0x000e300000209400 */
[----:B0-----:R-:W0:Y:S02]  /*0130*/  MUFU.RCP R5, R5 ;  /* 0x0000000500057308 */ /* 0x001e240000001000 */
[----:B0-----:R-:W-:-:S06]  /*0140*/  VIADD R2, R5, 0xffffffe ;  /* 0x0ffffffe05027836 */ /* 0x001fcc0000000000 */
[----:B------:R0:W1:Y:S02]  /*0150*/  F2I.FTZ.U32.TRUNC.NTZ R3, R2 ;  /* 0x0000000200037305 */ /* 0x000064000021f000 */
[----:B0-----:R-:W-:Y:S01]  /*0160*/  IMAD.MOV.U32 R2, RZ, RZ, RZ ;  /* 0x000000ffff027224 */ /* 0x001fe200078e00ff */
[----:B-1----:R-:W-:-:S05]  /*0170*/  IADD3 R8, PT, PT, RZ, -R3, RZ ;  /* 0x80000003ff087210 */ /* 0x002fca0007ffe0ff */
[----:B------:R-:W-:Y:S01]  /*0180*/  IMAD R11, R8, R9, RZ ;  /* 0x00000009080b7224 */ /* 0x000fe200078e02ff */
[----:B------:R-:W-:-:S03]  /*0190*/  IABS R8, R4 ;  /* 0x0000000400087213 */ /* 0x000fc60000000000 */
[----:B------:R-:W-:-:S06]  /*01a0*/  IMAD.HI.U32 R3, R3, R11, R2 ;  /* 0x0000000b03037227 */ /* 0x000fcc00078e0002 */
[----:B------:R-:W-:-:S05]  /*01b0*/  IMAD.HI.U32 R3, R3, R8, RZ ;  /* 0x0000000803037227 */ /* 0x000fca00078e00ff */
[----:B------:R-:W-:-:S05]  /*01c0*/  IADD3 R3, PT, PT, -R3, RZ, RZ ;  /* 0x000000ff03037210 */ /* 0x000fca0007ffe1ff */
[----:B------:R-:W-:-:S05]  /*01d0*/  IMAD R2, R9, R3, R8 ;  /* 0x0000000309027224 */ /* 0x000fca00078e0208 */
[----:B------:R-:W-:-:S13]  /*01e0*/  ISETP.GT.U32.AND P0, PT, R9, R2, PT ;  /* 0x000000020900720c */ /* 0x000fda0003f04070 */
[----:B------:R-:W-:Y:S01]  /*01f0*/  @!P0 IMAD.IADD R2, R2, 0x1, -R9 ;  /* 0x0000000102028824 */ /* 0x000fe200078e0a09 */
[----:B------:R-:W-:-:S04]  /*0200*/  ISETP.NE.AND P0, PT, R10, RZ, PT ;  /* 0x000000ff0a00720c */ /* 0x000fc80003f05270 */
[----:B------:R-:W-:-:S13]  /*0210*/  ISETP.GT.U32.AND P1, PT, R9, R2, PT ;  /* 0x000000020900720c */ /* 0x000fda0003f24070 */
[----:B------:R-:W-:-:S05]  /*0220*/  @!P1 IMAD.IADD R2, R2, 0x1, -R9 ;  /* 0x0000000102029824 */ /* 0x000fca00078e0a09 */
[----:B------:R-:W-:Y:S02]  /*0230*/  @!P2 IADD3 R2, PT, PT, -R2, RZ, RZ ;  /* 0x000000ff0202a210 */ /* 0x000fe40007ffe1ff */
[----:B------:R-:W-:-:S04]  /*0240*/  @!P0 LOP3.LUT R2, RZ, R10, RZ, 0x33, !PT ;  /* 0x0000000aff028212 */ /* 0x000fc800078e33ff */
[----:B------:R-:W-:-:S13]  /*0250*/  ISETP.NE.AND P0, PT, R2, RZ, PT ;  /* 0x000000ff0200720c */ /* 0x000fda0003f05270 */
[----:B------:R-:W-:Y:S05]  /*0260*/  @P0 BRA `(.L_x_48) ;  /* 0x0000000000200947 */ /* 0x000fea0003800000 */
[----:B------:R-:W0:Y:S01]  /*0270*/  LDC.64 R2, c[0x0][0x388] ;  /* 0x0000e200ff027b82 */ /* 0x000e220000000a00 */
[----:B------:R-:W1:Y:S01]  /*0280*/  LDCU.64 UR4, c[0x0][0x358] ;  /* 0x00006b00ff0477ac */ /* 0x000e620008000a00 */
[----:B0-----:R-:W-:-:S05]  /*0290*/  IMAD.WIDE R2, R0, 0x4, R2 ;  /* 0x0000000400027825 */ /* 0x001fca00078e0202 */
[----:B-1----:R-:W2:Y:S04]  /*02a0*/  LDG.E R0, desc[UR4][R2.64] ;  /* 0x0000000402007981 */ /* 0x002ea8000c1e1900 */
[----:B------:R-:W2:Y:S02]  /*02b0*/  LDG.E R5, desc[UR4][R2.64+-0x4] ;  /* 0xfffffc0402057981 */ /* 0x000ea4000c1e1900 */
[----:B--2---:R-:W-:-:S05]  /*02c0*/  FADD R5, R0, R5 ;  /* 0x0000000500057221 */ /* 0x004fca0000000000 */
[----:B------:R-:W-:Y:S01]  /*02d0*/  STG.E desc[UR4][R2.64], R5 ;  /* 0x0000000502007986 */ /* 0x000fe2000c101904 */
[----:B------:R-:W-:Y:S05]  /*02e0*/  EXIT ;  /* 0x000000000000794d */ /* 0x000fea0003800000 */
.L_x_48:
[----:B------:R-:W-:Y:S01]  /*02f0*/  MOV R2, 0x8 ;  /* 0x0000000800027802 */ /* 0x000fe20000000f00 */
[----:B------:R0:W-:Y:S01]  /*0300*/  STL [R1], R0 ;  /* 0x0000000001007387 */ /* 0x0001e20000100800 */
[----:B------:R-:W1:Y:S04]  /*0310*/  LDCU.64 UR4, c[0x4][URZ] ;  /* 0x01000000ff0477ac */ /* 0x000e680008000a00 */
[----:B------:R-:W2:Y:S01]  /*0320*/  LDC.64 R2, c[0x4][R2] ;  /* 0x0100000002027b82 */ /* 0x000ea20000000a00 */
[----:B-1----:R-:W-:Y:S01]  /*0330*/  IMAD.U32 R4, RZ, RZ, UR4 ;  /* 0x00000004ff047e24 */ /* 0x002fe2000f8e00ff */
[----:B0-----:R-:W-:-:S07]  /*0340*/  MOV R5, UR5 ;  /* 0x0000000500057c02 */ /* 0x001fce0008000f00 */
[----:B------:R-:W-:-:S07]  /*0350*/  LEPC R20, `(.L_x_49) ;  /* 0x000000001014794e */ /* 0x000fce0000000000 */
[----:B--2---:R-:W-:Y:S05]  /*0360*/  CALL.ABS.NOINC R2 ;  /* 0x0000000002007343 */ /* 0x004fea0003c00000 */
.L_x_49:
[----:B------:R-:W-:Y:S05]  /*0370*/  EXIT ;  /* 0x000000000000794d */ /* 0x000fea0003800000 */
.L_x_50:
        /* <DEDUP_REMOVED lines=16> */
.L_x_53:


//--------------------- .nv.global.init           --------------------------
	.section	.nv.global.init,"aw",@progbits
.nv.global.init:
	.type		$str,@object
	.size		$str,(.L_0 - $str)
$str:
        /*0000*/ 	.byte	0x25, 0x64, 0x20, 0x69, 0x6e, 0x73, 0x69, 0x64, 0x65, 0x20, 0x65, 0x6c, 0x73, 0x65, 0x0a, 0x00
.L_0:


//--------------------- .nv.shared.reserved.0     --------------------------
	.section	.nv.shared.reserved.0,"aw",@nobits
	.weak		__nv_reservedSMEM_offset_0_alias
	.size		__nv_reservedSMEM_offset_0_alias, 0, 64
	.other		__nv_reservedSMEM_offset_0_alias,@"STO_CUDA_RESERVED_SHARED STV_DEFAULT"
__nv_reservedSMEM_offset_0_alias:
	.zero		0
	.zero		64


//--------------------- .nv.constant0._Z9downsweepiPf --------------------------
	.section	.nv.constant0._Z9downsweepiPf,"a",@progbits
	.sectionflags	@""
	.align	4
.nv.constant0._Z9downsweepiPf:
	.zero		912


//--------------------- .nv.constant0._Z7upsweepiPfi --------------------------
	.section	.nv.constant0._Z7upsweepiPfi,"a",@progbits
	.sectionflags	@""
	.align	4
.nv.constant0._Z7upsweepiPfi:
	.zero		916


//--------------------- .nv.constant0._Z4sumsiPfi --------------------------
	.section	.nv.constant0._Z4sumsiPfi,"a",@progbits
	.sectionflags	@""
	.align	4
.nv.constant0._Z4sumsiPfi:
	.zero		916


//--------------------- SYMBOLS --------------------------

	.type		.nv.reservedSmem.offset0,@object
	.size		.nv.reservedSmem.offset0,0x4
	.type		vprintf,@function
